	.headerflags	@"EF_CUDA_TEXMODE_UNIFIED EF_CUDA_64BIT_ADDRESS EF_CUDA_ACCELERATORS EF_CUDA_SM90 EF_CUDA_VIRTUAL_SM(EF_CUDA_SM90)"
	.elftype	@"ET_EXEC"


//--------------------- .nv.info                  --------------------------
	.section	.nv.info,"",@"SHT_CUDA_INFO"
	.align	4


	//----- nvinfo : EIATTR_REGCOUNT
	.align		4
        /*0000*/ 	.byte	0x04, 0x2f
        /*0002*/ 	.short	(.L_2 - .L_1)
	.align		4
.L_1:
        /*0004*/ 	.word	index@(triton_poi_fused_add_leaky_relu_mean_mul_rsqrt_3)
        /*0008*/ 	.word	0x00000018


	//----- nvinfo : EIATTR_MIN_STACK_SIZE
	.align		4
.L_2:
        /*000c*/ 	.byte	0x04, 0x12
        /*000e*/ 	.short	(.L_4 - .L_3)
	.align		4
.L_3:
        /*0010*/ 	.word	index@(triton_poi_fused_add_leaky_relu_mean_mul_rsqrt_3)
        /*0014*/ 	.word	0x00000000


	//----- nvinfo : EIATTR_FRAME_SIZE
	.align		4
.L_4:
        /*0018*/ 	.byte	0x04, 0x11
        /*001a*/ 	.short	(.L_6 - .L_5)
	.align		4
.L_5:
        /*001c*/ 	.word	index@(triton_poi_fused_add_leaky_relu_mean_mul_rsqrt_3)
        /*0020*/ 	.word	0x00000000


	//----- nvinfo : EIATTR_MIN_STACK_SIZE
	.align		4
.L_6:
        /*0024*/ 	.byte	0x04, 0x12
        /*0026*/ 	.short	(.L_8 - .L_7)
	.align		4
.L_7:
        /*0028*/ 	.word	index@(triton_poi_fused_add_leaky_relu_mean_mul_rsqrt_3)
        /*002c*/ 	.word	0x00000000
.L_8:


//--------------------- .nv.info.triton_poi_fused_add_leaky_relu_mean_mul_rsqrt_3 --------------------------
	.section	.nv.info.triton_poi_fused_add_leaky_relu_mean_mul_rsqrt_3,"",@"SHT_CUDA_INFO"
	.sectionflags	@""
	.align	4


	//----- nvinfo : EIATTR_CUDA_API_VERSION
	.align		4
        /*0000*/ 	.byte	0x04, 0x37
        /*0002*/ 	.short	(.L_10 - .L_9)
.L_9:
        /*0004*/ 	.word	0x0000007c


	//----- nvinfo : EIATTR_KPARAM_INFO
	.align		4
.L_10:
        /*0008*/ 	.byte	0x04, 0x17
        /*000a*/ 	.short	(.L_12 - .L_11)
.L_11:
        /*000c*/ 	.word	0x00000000
        /*0010*/ 	.short	0x0002
        /*0012*/ 	.short	0x0010
        /*0014*/ 	.byte	0x00, 0xf0, 0x11, 0x00


	//----- nvinfo : EIATTR_KPARAM_INFO
	.align		4
.L_12:
        /*0018*/ 	.byte	0x04, 0x17
        /*001a*/ 	.short	(.L_14 - .L_13)
.L_13:
        /*001c*/ 	.word	0x00000000
        /*0020*/ 	.short	0x0001
        /*0022*/ 	.short	0x0008
        /*0024*/ 	.byte	0x00, 0xf4, 0x21, 0x00


	//----- nvinfo : EIATTR_KPARAM_INFO
	.align		4
.L_14:
        /*0028*/ 	.byte	0x04, 0x17
        /*002a*/ 	.short	(.L_16 - .L_15)
.L_15:
        /*002c*/ 	.word	0x00000000
        /*0030*/ 	.short	0x0000
        /*0032*/ 	.short	0x0000
        /*0034*/ 	.byte	0x00, 0xf4, 0x21, 0x00


	//----- nvinfo : EIATTR_SPARSE_MMA_MASK
	.align		4
.L_16:
        /*0038*/ 	.byte	0x03, 0x50
        /*003a*/ 	.short	0x0000


	//----- nvinfo : EIATTR_MAXREG_COUNT
	.align		4
        /*003c*/ 	.byte	0x03, 0x1b
        /*003e*/ 	.short	0x00ff


	//----- nvinfo : EIATTR_EXIT_INSTR_OFFSETS
	.align		4
        /*0040*/ 	.byte	0x04, 0x1c
        /*0042*/ 	.short	(.L_18 - .L_17)


	//   ....[0]....
.L_17:
        /*0044*/ 	.word	0x00000470


	//   ....[1]....
        /*0048*/ 	.word	0x00000490


	//----- nvinfo : EIATTR_REQNTID
	.align		4
.L_18:
        /*004c*/ 	.byte	0x04, 0x10
        /*004e*/ 	.short	(.L_20 - .L_19)
.L_19:
        /*0050*/ 	.word	0x00000080
        /*0054*/ 	.word	0x00000001
        /*0058*/ 	.word	0x00000001


	//----- nvinfo : EIATTR_CBANK_PARAM_SIZE
	.align		4
.L_20:
        /*005c*/ 	.byte	0x03, 0x19
        /*005e*/ 	.short	0x0014


	//----- nvinfo : EIATTR_PARAM_CBANK
	.align		4
        /*0060*/ 	.byte	0x04, 0x0a
        /*0062*/ 	.short	(.L_22 - .L_21)
	.align		4
.L_21:
        /*0064*/ 	.word	index@(.nv.constant0.triton_poi_fused_add_leaky_relu_mean_mul_rsqrt_3)
        /*0068*/ 	.short	0x0210
        /*006a*/ 	.short	0x0014


	//----- nvinfo : EIATTR_SW_WAR
	.align		4
.L_22:
        /*006c*/ 	.byte	0x04, 0x36
        /*006e*/ 	.short	(.L_24 - .L_23)
.L_23:
        /*0070*/ 	.word	0x00000008
.L_24:


//--------------------- .nv.callgraph             --------------------------
	.section	.nv.callgraph,"",@"SHT_CUDA_CALLGRAPH"
	.align	4
	.sectionentsize	8
	.align		4
        /*0000*/ 	.word	0x00000000
	.align		4
        /*0004*/ 	.word	0xffffffff
	.align		4
        /*0008*/ 	.word	0x00000000
	.align		4
        /*000c*/ 	.word	0xfffffffe
	.align		4
        /*0010*/ 	.word	0x00000000
	.align		4
        /*0014*/ 	.word	0xfffffffd
	.align		4
        /*0018*/ 	.word	0x00000000
	.align		4
        /*001c*/ 	.word	0xfffffffc


//--------------------- .nv.constant4             --------------------------
	.section	.nv.constant4,"a",@progbits
	.align	8
	.align		8
.nv.constant4:
        /*0000*/ 	.dword	_$_str


//--------------------- .text.triton_poi_fused_add_leaky_relu_mean_mul_rsqrt_3 --------------------------
	.section	.text.triton_poi_fused_add_leaky_relu_mean_mul_rsqrt_3,"ax",@progbits
	.align	128
        .global         triton_poi_fused_add_leaky_relu_mean_mul_rsqrt_3
        .type           triton_poi_fused_add_leaky_relu_mean_mul_rsqrt_3,@function
        .size           triton_poi_fused_add_leaky_relu_mean_mul_rsqrt_3,(.L_x_1 - triton_poi_fused_add_leaky_relu_mean_mul_rsqrt_3)
        .other          triton_poi_fused_add_leaky_relu_mean_mul_rsqrt_3,@"STO_CUDA_ENTRY STV_DEFAULT"
triton_poi_fused_add_leaky_relu_mean_mul_rsqrt_3:
.text.triton_poi_fused_add_leaky_relu_mean_mul_rsqrt_3:
[----:B------:R-:W0:Y:S02]  /*0000*/  LDC R1, c[0x0][0x28] ;  /* 0x00000a00ff017b82 */ /* 0x000e240000000800 */
[----:B------:R-:W1:Y:S01]  /*0010*/  S2R R0, SR_TID.X ;  /* 0x0000000000007919 */ /* 0x000e620000002100 */
[----:B------:R-:W2:Y:S01]  /*0020*/  LDC.64 R2, c[0x0][0x210] ;  /* 0x00008400ff027b82 */ /* 0x000ea20000000a00 */
[----:B------:R-:W-:Y:S01]  /*0030*/  CS2R R8, SRZ ;  /* 0x0000000000087805 */ /* 0x000fe2000001ff00 */
[----:B------:R-:W-:Y:S01]  /*0040*/  ULDC.64 UR4, c[0x0][0x208] ;  /* 0x0000820000047ab9 */ /* 0x000fe20000000a00 */
[----:B------:R-:W3:Y:S01]  /*0050*/  S2R R5, SR_CTAID.X ;  /* 0x0000000000057919 */ /* 0x000ee20000002500 */
[----:B------:R-:W-:Y:S02]  /*0060*/  CS2R R6, SRZ ;  /* 0x0000000000067805 */ /* 0x000fe4000001ff00 */
[----:B-1----:R-:W-:Y:S02]  /*0070*/  SHF.L.U32 R0, R0, 0x1, RZ ;  /* 0x0000000100007819 */ /* 0x002fe400000006ff */
[----:B---3--:R-:W-:Y:S02]  /*0080*/  SHF.R.S32.HI R4, RZ, 0x17, R5 ;  /* 0x00000017ff047819 */ /* 0x008fe40000011405 */
[----:B------:R-:W-:-:S02]  /*0090*/  LOP3.LUT R0, R0, 0xfe, RZ, 0xc0, !PT ;  /* 0x000000fe00007812 */ /* 0x000fc400078ec0ff */
[----:B------:R-:W-:Y:S02]  /*00a0*/  SGXT R4, R4, 0x1 ;  /* 0x000000010404781a */ /* 0x000fe40000000200 */
[----:B------:R-:W-:-:S04]  /*00b0*/  LEA R5, R5, R0, 0x8 ;  /* 0x0000000005057211 */ /* 0x000fc800078e40ff */
[CC--:B------:R-:W-:Y:S02]  /*00c0*/  LEA.HI R0, R4.reuse, R5.reuse, RZ, 0x4 ;  /* 0x0000000504007211 */ /* 0x0c0fe400078f20ff */
[-C--:B------:R-:W-:Y:S02]  /*00d0*/  LEA.HI R4, R4, R5.reuse, RZ, 0x6 ;  /* 0x0000000504047211 */ /* 0x080fe400078f30ff */
[----:B------:R-:W-:Y:S02]  /*00e0*/  LOP3.LUT R0, R0, 0xfffffff0, RZ, 0xc0, !PT ;  /* 0xfffffff000007812 */ /* 0x000fe400078ec0ff */
[----:B------:R-:W-:Y:S02]  /*00f0*/  LOP3.LUT R4, R4, 0xffffffc0, RZ, 0xc0, !PT ;  /* 0xffffffc004047812 */ /* 0x000fe400078ec0ff */
[----:B------:R-:W-:Y:S02]  /*0100*/  ISETP.GE.AND P0, PT, R5, 0x100, PT ;  /* 0x000001000500780c */ /* 0x000fe40003f06270 */
[----:B------:R-:W-:-:S04]  /*0110*/  IADD3 R13, R4, R5, -R0 ;  /* 0x00000005040d7210 */ /* 0x000fc80007ffe800 */
[----:B------:R-:W-:Y:S01]  /*0120*/  IADD3 R15, R13, 0x10, RZ ;  /* 0x000000100d0f7810 */ /* 0x000fe20007ffe0ff */
[----:B--2---:R-:W-:-:S04]  /*0130*/  IMAD.WIDE R16, R13, 0x4, R2 ;  /* 0x000000040d107825 */ /* 0x004fc800078e0202 */
[--C-:B------:R-:W-:Y:S01]  /*0140*/  IMAD.WIDE R14, R15, 0x4, R2.reuse ;  /* 0x000000040f0e7825 */ /* 0x100fe200078e0202 */
[----:B------:R-:W-:Y:S02]  /*0150*/  IADD3 R19, R13, 0x20, RZ ;  /* 0x000000200d137810 */ /* 0x000fe40007ffe0ff */
[----:B------:R-:W-:Y:S02]  /*0160*/  CS2R R10, SRZ ;  /* 0x00000000000a7805 */ /* 0x000fe4000001ff00 */
[----:B------:R-:W-:Y:S01]  /*0170*/  IADD3 R21, R13, 0x30, RZ ;  /* 0x000000300d157810 */ /* 0x000fe20007ffe0ff */
[----:B------:R-:W2:Y:S04]  /*0180*/  @!P0 LDG.E.EL.64 R6, desc[UR4][R16.64] ;  /* 0x0000000410068981 */ /* 0x000ea8000c2e1b00 */
[----:B------:R1:W3:Y:S01]  /*0190*/  @!P0 LDG.E.EL.64 R8, desc[UR4][R14.64] ;  /* 0x000000040e088981 */ /* 0x0002e2000c2e1b00 */
[----:B------:R-:W-:Y:S01]  /*01a0*/  IMAD.WIDE R18, R19, 0x4, R2 ;  /* 0x0000000413127825 */ /* 0x000fe200078e0202 */
[----:B------:R-:W-:-:S03]  /*01b0*/  CS2R R12, SRZ ;  /* 0x00000000000c7805 */ /* 0x000fc6000001ff00 */
[--C-:B------:R-:W-:Y:S01]  /*01c0*/  IMAD.WIDE R20, R21, 0x4, R2.reuse ;  /* 0x0000000415147825 */ /* 0x100fe200078e0202 */
[----:B------:R-:W4:Y:S04]  /*01d0*/  @!P0 LDG.E.EL.64 R10, desc[UR4][R18.64] ;  /* 0x00000004120a8981 */ /* 0x000f28000c2e1b00 */
[----:B------:R-:W5:Y:S01]  /*01e0*/  @!P0 LDG.E.EL.64 R12, desc[UR4][R20.64] ;  /* 0x00000004140c8981 */ /* 0x000f62000c2e1b00 */
[----:B-1----:R-:W-:Y:S01]  /*01f0*/  CS2R R14, SRZ ;  /* 0x00000000000e7805 */ /* 0x002fe2000001ff00 */
[----:B------:R-:W-:-:S05]  /*0200*/  IMAD.WIDE R2, R5, 0x4, R2 ;  /* 0x0000000405027825 */ /* 0x000fca00078e0202 */
[----:B------:R1:W5:Y:S01]  /*0210*/  @!P0 LDG.E.64 R14, desc[UR4][R2.64] ;  /* 0x00000004020e8981 */ /* 0x000362000c1e1b00 */
[----:B---3--:R-:W-:Y:S02]  /*0220*/  FSETP.GT.AND P6, PT, R8, RZ, PT ;  /* 0x000000ff0800720b */ /* 0x008fe40003fc4000 */
[----:B------:R-:W-:Y:S02]  /*0230*/  FSETP.GT.AND P1, PT, R9, RZ, PT ;  /* 0x000000ff0900720b */ /* 0x000fe40003f24000 */
[----:B--2---:R-:W-:Y:S02]  /*0240*/  FSETP.GT.AND P2, PT, R6, RZ, PT ;  /* 0x000000ff0600720b */ /* 0x004fe40003f44000 */
[----:B------:R-:W-:Y:S02]  /*0250*/  FSETP.GT.AND P3, PT, R7, RZ, PT ;  /* 0x000000ff0700720b */ /* 0x000fe40003f64000 */
[----:B----4-:R-:W-:Y:S02]  /*0260*/  FSETP.GT.AND P4, PT, R10, RZ, PT ;  /* 0x000000ff0a00720b */ /* 0x010fe40003f84000 */
[----:B------:R-:W-:-:S03]  /*0270*/  FSETP.GT.AND P5, PT, R11, RZ, PT ;  /* 0x000000ff0b00720b */ /* 0x000fc60003fa4000 */
[----:B------:R-:W-:Y:S01]  /*0280*/  @!P6 FMUL R8, R8, 0.20000000298023223877 ;  /* 0x3e4ccccd0808e820 */ /* 0x000fe20000400000 */
[----:B-----5:R-:W-:Y:S01]  /*0290*/  FSETP.GT.AND P6, PT, R12, RZ, PT ;  /* 0x000000ff0c00720b */ /* 0x020fe20003fc4000 */
[----:B------:R-:W-:Y:S01]  /*02a0*/  @!P1 FMUL R9, R9, 0.20000000298023223877 ;  /* 0x3e4ccccd09099820 */ /* 0x000fe20000400000 */
[----:B------:R-:W-:Y:S01]  /*02b0*/  FSETP.GT.AND P1, PT, R13, RZ, PT ;  /* 0x000000ff0d00720b */ /* 0x000fe20003f24000 */
[----:B------:R-:W-:Y:S01]  /*02c0*/  @!P2 FMUL R6, R6, 0.20000000298023223877 ;  /* 0x3e4ccccd0606a820 */ /* 0x000fe20000400000 */
[----:B-1----:R-:W-:Y:S01]  /*02d0*/  FMUL R3, R8, R8 ;  /* 0x0000000808037220 */ /* 0x002fe20000400000 */
[----:B------:R-:W-:Y:S01]  /*02e0*/  FMUL R0, R9, R9 ;  /* 0x0000000909007220 */ /* 0x000fe20000400000 */
[----:B------:R-:W-:Y:S01]  /*02f0*/  @!P3 FMUL R7, R7, 0.20000000298023223877 ;  /* 0x3e4ccccd0707b820 */ /* 0x000fe20000400000 */
[----:B------:R-:W-:Y:S01]  /*0300*/  @!P4 FMUL R10, R10, 0.20000000298023223877 ;  /* 0x3e4ccccd0a0ac820 */ /* 0x000fe20000400000 */
[----:B------:R-:W-:Y:S01]  /*0310*/  FFMA R3, R6, R6, R3 ;  /* 0x0000000606037223 */ /* 0x000fe20000000003 */
[----:B------:R-:W-:Y:S01]  /*0320*/  @!P5 FMUL R11, R11, 0.20000000298023223877 ;  /* 0x3e4ccccd0b0bd820 */ /* 0x000fe20000400000 */
[----:B------:R-:W-:Y:S01]  /*0330*/  FFMA R0, R7, R7, R0 ;  /* 0x0000000707007223 */ /* 0x000fe20000000000 */
[----:B------:R-:W-:Y:S01]  /*0340*/  HFMA2.MMA R9, -RZ, RZ, 1.625, 0 ;  /* 0x3e800000ff097435 */ /* 0x000fe200000001ff */
[----:B------:R-:W-:Y:S01]  /*0350*/  FFMA R3, R10, R10, R3 ;  /* 0x0000000a0a037223 */ /* 0x000fe20000000003 */
[----:B------:R-:W-:Y:S01]  /*0360*/  @!P6 FMUL R12, R12, 0.20000000298023223877 ;  /* 0x3e4ccccd0c0ce820 */ /* 0x000fe20000400000 */
[----:B------:R-:W-:Y:S01]  /*0370*/  FFMA R0, R11, R11, R0 ;  /* 0x0000000b0b007223 */ /* 0x000fe20000000000 */
[----:B------:R-:W-:-:S02]  /*0380*/  @!P1 FMUL R13, R13, 0.20000000298023223877 ;  /* 0x3e4ccccd0d0d9820 */ /* 0x000fc40000400000 */
[----:B------:R-:W-:Y:S02]  /*0390*/  FFMA R12, R12, R12, R3 ;  /* 0x0000000c0c0c7223 */ /* 0x000fe40000000003 */
[----:B------:R-:W-:Y:S01]  /*03a0*/  FFMA R0, R13, R13, R0 ;  /* 0x0000000d0d007223 */ /* 0x000fe20000000000 */
[----:B------:R-:W1:Y:S01]  /*03b0*/  LDC.64 R2, c[0x0][0x218] ;  /* 0x00008600ff027b82 */ /* 0x000e620000000a00 */
[-C--:B------:R-:W-:Y:S02]  /*03c0*/  FFMA R12, R12, R9.reuse, 9.9999999392252902908e-09 ;  /* 0x322bcc770c0c7423 */ /* 0x080fe40000000009 */
[----:B------:R-:W-:Y:S01]  /*03d0*/  FFMA R0, R0, R9, 9.9999999392252902908e-09 ;  /* 0x322bcc7700007423 */ /* 0x000fe20000000009 */
[C---:B------:R-:W-:Y:S02]  /*03e0*/  FSETP.GT.AND P2, PT, R14.reuse, RZ, PT ;  /* 0x000000ff0e00720b */ /* 0x040fe40003f44000 */
[----:B------:R-:W-:Y:S01]  /*03f0*/  FSETP.GT.AND P1, PT, R15, RZ, PT ;  /* 0x000000ff0f00720b */ /* 0x000fe20003f24000 */
[----:B------:R-:W2:Y:S08]  /*0400*/  MUFU.RSQ R7, R12 ;  /* 0x0000000c00077308 */ /* 0x000eb00000001400 */
[----:B------:R-:W3:Y:S02]  /*0410*/  MUFU.RSQ R0, R0 ;  /* 0x0000000000007308 */ /* 0x000ee40000001400 */
[----:B------:R-:W-:-:S02]  /*0420*/  @!P2 FMUL R14, R14, 0.20000000298023223877 ;  /* 0x3e4ccccd0e0ea820 */ /* 0x000fc40000400000 */
[----:B------:R-:W-:Y:S02]  /*0430*/  @!P1 FMUL R15, R15, 0.20000000298023223877 ;  /* 0x3e4ccccd0f0f9820 */ /* 0x000fe40000400000 */
[----:B--2---:R-:W-:Y:S01]  /*0440*/  FMUL R14, R7, R14 ;  /* 0x0000000e070e7220 */ /* 0x004fe20000400000 */
[----:B-1----:R-:W-:-:S04]  /*0450*/  IMAD.WIDE R2, R5, 0x4, R2 ;  /* 0x0000000405027825 */ /* 0x002fc800078e0202 */
[----:B---3--:R-:W-:Y:S01]  /*0460*/  FMUL R15, R0, R15 ;  /* 0x0000000f000f7220 */ /* 0x008fe20000400000 */
[----:B------:R-:W-:Y:S06]  /*0470*/  @P0 EXIT ;  /* 0x000000000000094d */ /* 0x000fec0003800000 */
[----:B------:R-:W-:Y:S01]  /*0480*/  STG.E.64 desc[UR4][R2.64], R14 ;  /* 0x0000000e02007986 */ /* 0x000fe2000c101b04 */
[----:B------:R-:W-:Y:S05]  /*0490*/  EXIT ;  /* 0x000000000000794d */ /* 0x000fea0003800000 */
.L_x_0:
[----:B------:R-:W-:-:S00]  /*04a0*/  BRA `(.L_x_0) ;  /* 0xfffffffc00fc7947 */ /* 0x000fc0000383ffff */
[----:B------:R-:W-:-:S00]  /*04b0*/  NOP ;  /* 0x0000000000007918 */ /* 0x000fc00000000000 */
        /* <DEDUP_REMOVED lines=12> */
.L_x_1:


//--------------------- .nv.global.init           --------------------------
	.section	.nv.global.init,"aw",@progbits
.nv.global.init:
	.type		_$_str,@object
	.size		_$_str,(.L_0 - _$_str)
_$_str:
        /*0000*/ 	.byte	0x5f, 0x5f, 0x43, 0x55, 0x44, 0x41, 0x5f, 0x46, 0x54, 0x5a, 0x00
.L_0:


//--------------------- .nv.constant0.triton_poi_fused_add_leaky_relu_mean_mul_rsqrt_3 --------------------------
	.section	.nv.constant0.triton_poi_fused_add_leaky_relu_mean_mul_rsqrt_3,"a",@progbits
	.sectionflags	@""
	.align	4
.nv.constant0.triton_poi_fused_add_leaky_relu_mean_mul_rsqrt_3:
	.zero		548
